//
// Generated by NVIDIA NVVM Compiler
//
// Compiler Build ID: CL-36424714
// Cuda compilation tools, release 13.0, V13.0.88
// Based on NVVM 20.0.0
//

.version 9.0
.target sm_100
.address_size 64

	// .globl	_Z6tracerPfS_PiS_
.extern .func  (.param .b32 func_retval0) vprintf
(
	.param .b64 vprintf_param_0,
	.param .b64 vprintf_param_1
)
;
.global .align 1 .b8 $str[3] = {98, 98};

.visible .entry _Z6tracerPfS_PiS_(
	.param .u64 .ptr .align 1 _Z6tracerPfS_PiS__param_0,
	.param .u64 .ptr .align 1 _Z6tracerPfS_PiS__param_1,
	.param .u64 .ptr .align 1 _Z6tracerPfS_PiS__param_2,
	.param .u64 .ptr .align 1 _Z6tracerPfS_PiS__param_3
)
{
	.reg .pred 	%p<12>;
	.reg .b32 	%r<28>;
	.reg .b32 	%f<73>;
	.reg .b64 	%rd<25>;
	.reg .b64 	%fd<3>;

	ld.param.u64 	%rd7, [_Z6tracerPfS_PiS__param_0];
	ld.param.u64 	%rd8, [_Z6tracerPfS_PiS__param_1];
	ld.param.u64 	%rd9, [_Z6tracerPfS_PiS__param_2];
	ld.param.u64 	%rd6, [_Z6tracerPfS_PiS__param_3];
	cvta.to.global.u64 	%rd1, %rd8;
	cvta.to.global.u64 	%rd10, %rd9;
	cvta.to.global.u64 	%rd2, %rd7;
	mov.u32 	%r8, %ctaid.x;
	mov.u32 	%r9, %ntid.x;
	mov.u32 	%r10, %tid.x;
	mad.lo.s32 	%r1, %r8, %r9, %r10;
	shr.s32 	%r11, %r1, 31;
	shr.u32 	%r12, %r11, 27;
	add.s32 	%r13, %r1, %r12;
	and.b32  	%r14, %r13, -32;
	sub.s32 	%r15, %r1, %r14;
	add.s32 	%r16, %r15, -16;
	shr.s32 	%r17, %r13, 5;
	sub.s32 	%r18, 16, %r17;
	cvt.rn.f32.s32 	%f1, %r16;
	cvt.rn.f32.s32 	%f2, %r18;
	add.s64 	%rd24, %rd10, 4;
	mov.f32 	%f71, 0f7F800000;
	mov.b32 	%r27, -1;
	mov.b32 	%r26, 0;
$L__BB0_1:
	mov.u32 	%r2, %r26;
	ld.global.u32 	%r19, [%rd24+-4];
	mul.lo.s32 	%r20, %r19, 3;
	mul.wide.s32 	%rd11, %r20, 4;
	add.s64 	%rd12, %rd1, %rd11;
	ld.global.f32 	%f4, [%rd12];
	ld.global.f32 	%f5, [%rd12+4];
	ld.global.f32 	%f6, [%rd12+8];
	ld.global.u32 	%r21, [%rd24];
	mul.lo.s32 	%r22, %r21, 3;
	mul.wide.s32 	%rd13, %r22, 4;
	add.s64 	%rd14, %rd1, %rd13;
	ld.global.f32 	%f30, [%rd14];
	ld.global.f32 	%f31, [%rd14+4];
	ld.global.f32 	%f32, [%rd14+8];
	ld.global.u32 	%r23, [%rd24+4];
	mul.lo.s32 	%r24, %r23, 3;
	mul.wide.s32 	%rd15, %r24, 4;
	add.s64 	%rd16, %rd1, %rd15;
	ld.global.f32 	%f33, [%rd16];
	ld.global.f32 	%f34, [%rd16+4];
	ld.global.f32 	%f35, [%rd16+8];
	sub.f32 	%f7, %f30, %f4;
	sub.f32 	%f8, %f31, %f5;
	sub.f32 	%f9, %f32, %f6;
	sub.f32 	%f10, %f33, %f4;
	sub.f32 	%f11, %f34, %f5;
	sub.f32 	%f12, %f35, %f6;
	mul.f32 	%f36, %f12, 0f00000000;
	add.f32 	%f13, %f11, %f36;
	neg.f32 	%f37, %f10;
	sub.f32 	%f14, %f37, %f36;
	mul.f32 	%f38, %f11, 0f00000000;
	mul.f32 	%f39, %f10, 0f00000000;
	sub.f32 	%f15, %f38, %f39;
	mul.f32 	%f40, %f8, %f14;
	fma.rn.f32 	%f41, %f7, %f13, %f40;
	fma.rn.f32 	%f16, %f9, %f15, %f41;
	abs.f32 	%f42, %f16;
	cvt.f64.f32 	%fd1, %f42;
	setp.lt.f64 	%p1, %fd1, 0d3EE4F8B588E368F1;
	mov.f32 	%f72, 0f7F800000;
	@%p1 bra 	$L__BB0_5;
	rcp.rn.f32 	%f17, %f16;
	sub.f32 	%f18, %f1, %f4;
	sub.f32 	%f19, %f2, %f5;
	mov.f32 	%f44, 0f41200000;
	sub.f32 	%f20, %f44, %f6;
	mul.f32 	%f45, %f19, %f14;
	fma.rn.f32 	%f46, %f18, %f13, %f45;
	fma.rn.f32 	%f47, %f20, %f15, %f46;
	mul.f32 	%f21, %f47, %f17;
	setp.lt.f32 	%p2, %f21, 0f00000000;
	setp.gt.f32 	%p3, %f21, 0f3F800000;
	or.pred  	%p4, %p2, %p3;
	@%p4 bra 	$L__BB0_5;
	mul.f32 	%f49, %f19, %f9;
	mul.f32 	%f50, %f20, %f8;
	sub.f32 	%f22, %f49, %f50;
	mul.f32 	%f51, %f20, %f7;
	mul.f32 	%f52, %f18, %f9;
	sub.f32 	%f23, %f51, %f52;
	mul.f32 	%f53, %f18, %f8;
	mul.f32 	%f54, %f19, %f7;
	sub.f32 	%f24, %f53, %f54;
	mul.f32 	%f55, %f23, 0f00000000;
	fma.rn.f32 	%f56, %f22, 0f00000000, %f55;
	sub.f32 	%f57, %f56, %f24;
	mul.f32 	%f58, %f57, %f17;
	setp.lt.f32 	%p5, %f58, 0f00000000;
	add.f32 	%f59, %f21, %f58;
	setp.gt.f32 	%p6, %f59, 0f3F800000;
	or.pred  	%p7, %p5, %p6;
	@%p7 bra 	$L__BB0_5;
	mul.f32 	%f60, %f23, %f11;
	fma.rn.f32 	%f61, %f10, %f22, %f60;
	fma.rn.f32 	%f62, %f24, %f12, %f61;
	mul.f32 	%f63, %f62, %f17;
	cvt.f64.f32 	%fd2, %f63;
	setp.gt.f64 	%p8, %fd2, 0d3EE4F8B588E368F1;
	selp.f32 	%f72, %f63, 0f7F800000, %p8;
$L__BB0_5:
	setp.lt.f32 	%p9, %f72, %f71;
	selp.f32 	%f71, %f72, %f71, %p9;
	selp.b32 	%r27, %r2, %r27, %p9;
	add.s32 	%r26, %r2, 3;
	add.s64 	%rd24, %rd24, 12;
	setp.lt.u32 	%p10, %r2, 27;
	@%p10 bra 	$L__BB0_1;
	setp.eq.s32 	%p11, %r27, -1;
	@%p11 bra 	$L__BB0_8;
	cvta.to.global.u64 	%rd17, %rd6;
	mul.wide.s32 	%rd18, %r27, 4;
	add.s64 	%rd19, %rd17, %rd18;
	ld.global.f32 	%f64, [%rd19];
	ld.global.f32 	%f65, [%rd19+4];
	mul.f32 	%f66, %f65, 0f00000000;
	fma.rn.f32 	%f67, %f64, 0f3F3504F7, %f66;
	ld.global.f32 	%f68, [%rd19+8];
	fma.rn.f32 	%f69, %f68, 0f3F3504F7, %f67;
	mul.wide.s32 	%rd20, %r1, 4;
	add.s64 	%rd21, %rd2, %rd20;
	st.global.f32 	[%rd21], %f69;
	bra.uni 	$L__BB0_9;
$L__BB0_8:
	mul.wide.s32 	%rd22, %r1, 4;
	add.s64 	%rd23, %rd2, %rd22;
	mov.b32 	%r25, 0;
	st.global.u32 	[%rd23], %r25;
$L__BB0_9:
	ret;

}
	// .globl	_Z5hellov
.visible .entry _Z5hellov()
{
	.reg .b32 	%r<3>;
	.reg .b64 	%rd<3>;

	mov.u64 	%rd1, $str;
	cvta.global.u64 	%rd2, %rd1;
	{ // callseq 0, 0
	.param .b64 param0;
	st.param.b64 	[param0], %rd2;
	.param .b64 param1;
	st.param.b64 	[param1], 0;
	.param .b32 retval0;
	call.uni (retval0), 
	vprintf, 
	(
	param0, 
	param1
	);
	ld.param.b32 	%r1, [retval0];
	} // callseq 0
	ret;

}


// ===== COMPILED SASS (sm_100) =====

	.target	sm_100

	.elftype	@"ET_EXEC"


//--------------------- .note.nv.tkinfo           --------------------------
	.section	.note.nv.tkinfo,"",@"SHT_NOTE"
	.sectionflags	@"SHF_NOTE_NV_TKINFO"
	.tkinfo
        /*0018*/ 	.word	0x00000002
        /*0030*/ 	.string	""
        /*0030*/ 	.string	"ptxas"
        /*0030*/ 	.string	"Cuda compilation tools, release 13.0, V13.0.88"
        /*0030*/ 	.string	"Build cuda_13.0.r13.0/compiler.36424714_0"
        /*0030*/ 	.string	"-arch sm_100 -m 64 "



//--------------------- .note.nv.cuinfo           --------------------------
	.section	.note.nv.cuinfo,"",@"SHT_NOTE"
	.sectionflags	@"SHF_NOTE_NV_CUINFO"
        /*0018*/ 	.short	0x0002
        /*001a*/ 	.short	0x0064
        /*001c*/ 	.short	0x0082
	.zero		2


//--------------------- .nv.info                  --------------------------
	.section	.nv.info,"",@"SHT_CUDA_INFO"
	.align	4


	//----- nvinfo : EIATTR_REGCOUNT
	.align		4
        /*0000*/ 	.byte	0x04, 0x2f
        /*0002*/ 	.short	(.L_2 - .L_1)
	.align		4
.L_1:
        /*0004*/ 	.word	index@(_Z6tracerPfS_PiS_)
        /*0008*/ 	.word	0x00000020


	//----- nvinfo : EIATTR_FRAME_SIZE
	.align		4
.L_2:
        /*000c*/ 	.byte	0x04, 0x11
        /*000e*/ 	.short	(.L_4 - .L_3)
	.align		4
.L_3:
        /*0010*/ 	.word	index@($__internal_0_$__cuda_sm20_rcp_rn_f32_slowpath)
        /*0014*/ 	.word	0x00000000


	//----- nvinfo : EIATTR_FRAME_SIZE
	.align		4
.L_4:
        /*0018*/ 	.byte	0x04, 0x11
        /*001a*/ 	.short	(.L_6 - .L_5)
	.align		4
.L_5:
        /*001c*/ 	.word	index@(_Z6tracerPfS_PiS_)
        /*0020*/ 	.word	0x00000000


	//----- nvinfo : EIATTR_REGCOUNT
	.align		4
.L_6:
        /*0024*/ 	.byte	0x04, 0x2f
        /*0026*/ 	.short	(.L_8 - .L_7)
	.align		4
.L_7:
        /*0028*/ 	.word	index@(_Z5hellov)
        /*002c*/ 	.word	0x00000018


	//----- nvinfo : EIATTR_FRAME_SIZE
	.align		4
.L_8:
        /*0030*/ 	.byte	0x04, 0x11
        /*0032*/ 	.short	(.L_10 - .L_9)
	.align		4
.L_9:
        /*0034*/ 	.word	index@(_Z5hellov)
        /*0038*/ 	.word	0x00000000


	//----- nvinfo : EIATTR_MIN_STACK_SIZE
	.align		4
.L_10:
        /*003c*/ 	.byte	0x04, 0x12
        /*003e*/ 	.short	(.L_12 - .L_11)
	.align		4
.L_11:
        /*0040*/ 	.word	index@(_Z5hellov)
        /*0044*/ 	.word	0x00000000


	//----- nvinfo : EIATTR_MIN_STACK_SIZE
	.align		4
.L_12:
        /*0048*/ 	.byte	0x04, 0x12
        /*004a*/ 	.short	(.L_14 - .L_13)
	.align		4
.L_13:
        /*004c*/ 	.word	index@(_Z6tracerPfS_PiS_)
        /*0050*/ 	.word	0x00000000
.L_14:


//--------------------- .nv.compat                --------------------------
	.section	.nv.compat,"",@"SHT_CUDA_COMPAT_INFO"
	.align	4
        /*0000*/ 	.byte	0x02, 0x09, 0x00, 0x00, 0x02, 0x02, 0x01, 0x00, 0x02, 0x05, 0x05, 0x00, 0x03, 0x07, 0x01, 0x01
        /*0010*/ 	.byte	0x02, 0x03, 0x00, 0x00, 0x02, 0x06, 0x01, 0x00, 0x04, 0x0b, 0x08, 0x00, 0x01, 0x00, 0x00, 0x00
        /*0020*/ 	.byte	0x00, 0x00, 0x00, 0x00


//--------------------- .nv.info._Z5hellov        --------------------------
	.section	.nv.info._Z5hellov,"",@"SHT_CUDA_INFO"
	.sectionflags	@""
	.align	4


	//----- nvinfo : EIATTR_CUDA_API_VERSION
	.align		4
        /*0000*/ 	.byte	0x04, 0x37
        /*0002*/ 	.short	(.L_16 - .L_15)
.L_15:
        /*0004*/ 	.word	0x00000082


	//----- nvinfo : EIATTR_SPARSE_MMA_MASK
	.align		4
.L_16:
        /*0008*/ 	.byte	0x03, 0x50
        /*000a*/ 	.short	0x0000


	//----- nvinfo : EIATTR_MAXREG_COUNT
	.align		4
        /*000c*/ 	.byte	0x03, 0x1b
        /*000e*/ 	.short	0x00ff


	//----- nvinfo : EIATTR_EXTERNS
	.align		4
        /*0010*/ 	.byte	0x04, 0x0f
        /*0012*/ 	.short	(.L_18 - .L_17)


	//   ....[0]....
	.align		4
.L_17:
        /*0014*/ 	.word	index@(vprintf)


	//----- nvinfo : EIATTR_MERCURY_ISA_VERSION
	.align		4
.L_18:
        /*0018*/ 	.byte	0x03, 0x5f
        /*001a*/ 	.short	0x0101


	//----- nvinfo : EIATTR_VRC_CTA_INIT_COUNT
	.align		4
        /*001c*/ 	.byte	0x02, 0x4a
	.zero		1
	.zero		1


	//----- nvinfo : EIATTR_SYSCALL_OFFSETS
	.align		4
        /*0020*/ 	.byte	0x04, 0x46
        /*0022*/ 	.short	(.L_20 - .L_19)


	//   ....[0]....
.L_19:
        /*0024*/ 	.word	0x00000080


	//----- nvinfo : EIATTR_EXIT_INSTR_OFFSETS
	.align		4
.L_20:
        /*0028*/ 	.byte	0x04, 0x1c
        /*002a*/ 	.short	(.L_22 - .L_21)


	//   ....[0]....
.L_21:
        /*002c*/ 	.word	0x00000090


	//----- nvinfo : EIATTR_SW_WAR
	.align		4
.L_22:
        /*0030*/ 	.byte	0x04, 0x36
        /*0032*/ 	.short	(.L_24 - .L_23)
.L_23:
        /*0034*/ 	.word	0x00000008
.L_24:


//--------------------- .nv.info._Z6tracerPfS_PiS_ --------------------------
	.section	.nv.info._Z6tracerPfS_PiS_,"",@"SHT_CUDA_INFO"
	.sectionflags	@""
	.align	4


	//----- nvinfo : EIATTR_CUDA_API_VERSION
	.align		4
        /*0000*/ 	.byte	0x04, 0x37
        /*0002*/ 	.short	(.L_26 - .L_25)
.L_25:
        /*0004*/ 	.word	0x00000082


	//----- nvinfo : EIATTR_KPARAM_INFO
	.align		4
.L_26:
        /*0008*/ 	.byte	0x04, 0x17
        /*000a*/ 	.short	(.L_28 - .L_27)
.L_27:
        /*000c*/ 	.word	0x00000000
        /*0010*/ 	.short	0x0003
        /*0012*/ 	.short	0x0018
        /*0014*/ 	.byte	0x00, 0xf5, 0x21, 0x00


	//----- nvinfo : EIATTR_KPARAM_INFO
	.align		4
.L_28:
        /*0018*/ 	.byte	0x04, 0x17
        /*001a*/ 	.short	(.L_30 - .L_29)
.L_29:
        /*001c*/ 	.word	0x00000000
        /*0020*/ 	.short	0x0002
        /*0022*/ 	.short	0x0010
        /*0024*/ 	.byte	0x00, 0xf5, 0x21, 0x00


	//----- nvinfo : EIATTR_KPARAM_INFO
	.align		4
.L_30:
        /*0028*/ 	.byte	0x04, 0x17
        /*002a*/ 	.short	(.L_32 - .L_31)
.L_31:
        /*002c*/ 	.word	0x00000000
        /*0030*/ 	.short	0x0001
        /*0032*/ 	.short	0x0008
        /*0034*/ 	.byte	0x00, 0xf5, 0x21, 0x00


	//----- nvinfo : EIATTR_KPARAM_INFO
	.align		4
.L_32:
        /*0038*/ 	.byte	0x04, 0x17
        /*003a*/ 	.short	(.L_34 - .L_33)
.L_33:
        /*003c*/ 	.word	0x00000000
        /*0040*/ 	.short	0x0000
        /*0042*/ 	.short	0x0000
        /*0044*/ 	.byte	0x00, 0xf5, 0x21, 0x00


	//----- nvinfo : EIATTR_SPARSE_MMA_MASK
	.align		4
.L_34:
        /*0048*/ 	.byte	0x03, 0x50
        /*004a*/ 	.short	0x0000


	//----- nvinfo : EIATTR_MAXREG_COUNT
	.align		4
        /*004c*/ 	.byte	0x03, 0x1b
        /*004e*/ 	.short	0x00ff


	//----- nvinfo : EIATTR_MERCURY_ISA_VERSION
	.align		4
        /*0050*/ 	.byte	0x03, 0x5f
        /*0052*/ 	.short	0x0101


	//----- nvinfo : EIATTR_VRC_CTA_INIT_COUNT
	.align		4
        /*0054*/ 	.byte	0x02, 0x4a
	.zero		1
	.zero		1


	//----- nvinfo : EIATTR_EXIT_INSTR_OFFSETS
	.align		4
        /*0058*/ 	.byte	0x04, 0x1c
        /*005a*/ 	.short	(.L_36 - .L_35)


	//   ....[0]....
.L_35:
        /*005c*/ 	.word	0x00000810


	//   ....[1]....
        /*0060*/ 	.word	0x00000850


	//----- nvinfo : EIATTR_CRS_STACK_SIZE
	.align		4
.L_36:
        /*0064*/ 	.byte	0x04, 0x1e
        /*0066*/ 	.short	(.L_38 - .L_37)
.L_37:
        /*0068*/ 	.word	0x00000000


	//----- nvinfo : EIATTR_CBANK_PARAM_SIZE
	.align		4
.L_38:
        /*006c*/ 	.byte	0x03, 0x19
        /*006e*/ 	.short	0x0020


	//----- nvinfo : EIATTR_PARAM_CBANK
	.align		4
        /*0070*/ 	.byte	0x04, 0x0a
        /*0072*/ 	.short	(.L_40 - .L_39)
	.align		4
.L_39:
        /*0074*/ 	.word	index@(.nv.constant0._Z6tracerPfS_PiS_)
        /*0078*/ 	.short	0x0380
        /*007a*/ 	.short	0x0020


	//----- nvinfo : EIATTR_SW_WAR
	.align		4
.L_40:
        /*007c*/ 	.byte	0x04, 0x36
        /*007e*/ 	.short	(.L_42 - .L_41)
.L_41:
        /*0080*/ 	.word	0x00000008
.L_42:


//--------------------- .nv.callgraph             --------------------------
	.section	.nv.callgraph,"",@"SHT_CUDA_CALLGRAPH"
	.align	4
	.sectionentsize	8
	.align		4
        /*0000*/ 	.word	0x00000000
	.align		4
        /*0004*/ 	.word	0xffffffff
	.align		4
        /*0008*/ 	.word	index@(_Z5hellov)
	.align		4
        /*000c*/ 	.word	index@(vprintf)
	.align		4
        /*0010*/ 	.word	0x00000000
	.align		4
        /*0014*/ 	.word	0xfffffffe
	.align		4
        /*0018*/ 	.word	0x00000000
	.align		4
        /*001c*/ 	.word	0xfffffffd
	.align		4
        /*0020*/ 	.word	0x00000000
	.align		4
        /*0024*/ 	.word	0xfffffffc


//--------------------- .nv.constant4             --------------------------
	.section	.nv.constant4,"a",@progbits
	.align	8
	.align		8
.nv.constant4:
        /*0000*/ 	.dword	vprintf
	.align		8
        /*0008*/ 	.dword	$str


//--------------------- .text._Z5hellov           --------------------------
	.section	.text._Z5hellov,"ax",@progbits
	.align	128
        .global         _Z5hellov
        .type           _Z5hellov,@function
        .size           _Z5hellov,(.L_x_13 - _Z5hellov)
        .other          _Z5hellov,@"STO_CUDA_ENTRY STV_DEFAULT"
_Z5hellov:
.text._Z5hellov:
[----:B------:R-:W0:Y:S01]  /*0000*/  LDC R1, c[0x0][0x37c] ;  /* 0x0000df00ff017b82 */ /* 0x000e220000000800 */
[----:B------:R-:W-:Y:S01]  /*0010*/  MOV R0, 0x0 ;  /* 0x0000000000007802 */ /* 0x000fe20000000f00 */
[----:B------:R-:W1:Y:S01]  /*0020*/  LDCU.64 UR4, c[0x4][0x8] ;  /* 0x01000100ff0477ac */ /* 0x000e620008000a00 */
[----:B------:R-:W-:-:S05]  /*0030*/  CS2R R6, SRZ ;  /* 0x0000000000067805 */ /* 0x000fca000001ff00 */
[----:B------:R2:W3:Y:S01]  /*0040*/  LDC.64 R2, c[0x4][R0] ;  /* 0x0100000000027b82 */ /* 0x0004e20000000a00 */
[----:B-1----:R-:W-:Y:S02]  /*0050*/  IMAD.U32 R4, RZ, RZ, UR4 ;  /* 0x00000004ff047e24 */ /* 0x002fe4000f8e00ff */
[----:B--2---:R-:W-:-:S07]  /*0060*/  IMAD.U32 R5, RZ, RZ, UR5 ;  /* 0x00000005ff057e24 */ /* 0x004fce000f8e00ff */
[----:B------:R-:W-:-:S07]  /*0070*/  LEPC R20, `(.L_x_0) ;  /* 0x000000001014794e */ /* 0x000fce0000000000 */
[----:B0--3--:R-:W-:Y:S05]  /*0080*/  CALL.ABS.NOINC R2 ;  /* 0x0000000002007343 */ /* 0x009fea0003c00000 */
.L_x_0:
[----:B------:R-:W-:Y:S05]  /*0090*/  EXIT ;  /* 0x000000000000794d */ /* 0x000fea0003800000 */
.L_x_1:
[----:B------:R-:W-:-:S00]  /*00a0*/  BRA `(.L_x_1) ;  /* 0xfffffffc00fc7947 */ /* 0x000fc0000383ffff */
[----:B------:R-:W-:-:S00]  /*00b0*/  NOP ;  /* 0x0000000000007918 */ /* 0x000fc00000000000 */
        /* <DEDUP_REMOVED lines=12> */
.L_x_13:


//--------------------- .text._Z6tracerPfS_PiS_   --------------------------
	.section	.text._Z6tracerPfS_PiS_,"ax",@progbits
	.align	128
        .global         _Z6tracerPfS_PiS_
        .type           _Z6tracerPfS_PiS_,@function
        .size           _Z6tracerPfS_PiS_,(.L_x_12 - _Z6tracerPfS_PiS_)
        .other          _Z6tracerPfS_PiS_,@"STO_CUDA_ENTRY STV_DEFAULT"
_Z6tracerPfS_PiS_:
.text._Z6tracerPfS_PiS_:
[----:B------:R-:W-:Y:S01]  /*0000*/  LDC R1, c[0x0][0x37c] ;  /* 0x0000df00ff017b82 */ /* 0x000fe20000000800 */
[----:B------:R-:W0:Y:S07]  /*0010*/  S2R R3, SR_TID.X ;  /* 0x0000000000037919 */ /* 0x000e2e0000002100 */
[----:B------:R-:W0:Y:S01]  /*0020*/  S2UR UR6, SR_CTAID.X ;  /* 0x00000000000679c3 */ /* 0x000e220000002500 */
[----:B------:R-:W1:Y:S01]  /*0030*/  LDCU.64 UR4, c[0x0][0x390] ;  /* 0x00007200ff0477ac */ /* 0x000e620008000a00 */
[----:B------:R-:W-:Y:S01]  /*0040*/  HFMA2 R11, -RZ, RZ, 0, 0 ;  /* 0x00000000ff0b7431 */ /* 0x000fe200000001ff */
[----:B------:R-:W-:-:S02]  /*0050*/  MOV R13, 0x7f800000 ;  /* 0x7f800000000d7802 */ /* 0x000fc40000000f00 */
[----:B------:R-:W-:-:S03]  /*0060*/  MOV R12, 0xffffffff ;  /* 0xffffffff000c7802 */ /* 0x000fc60000000f00 */
[----:B------:R-:W0:Y:S01]  /*0070*/  LDC R14, c[0x0][0x360] ;  /* 0x0000d800ff0e7b82 */ /* 0x000e220000000800 */
[----:B-1----:R-:W-:-:S04]  /*0080*/  UIADD3 UR4, UP0, UPT, UR4, 0x4, URZ ;  /* 0x0000000404047890 */ /* 0x002fc8000ff1e0ff */
[----:B------:R-:W-:Y:S02]  /*0090*/  UIADD3.X UR5, UPT, UPT, URZ, UR5, URZ, UP0, !UPT ;  /* 0x00000005ff057290 */ /* 0x000fe400087fe4ff */
[----:B------:R-:W-:-:S04]  /*00a0*/  MOV R4, UR4 ;  /* 0x0000000400047c02 */ /* 0x000fc80008000f00 */
[----:B------:R-:W-:Y:S02]  /*00b0*/  IMAD.U32 R7, RZ, RZ, UR5 ;  /* 0x00000005ff077e24 */ /* 0x000fe4000f8e00ff */
[----:B0-----:R-:W-:Y:S01]  /*00c0*/  IMAD R14, R14, UR6, R3 ;  /* 0x000000060e0e7c24 */ /* 0x001fe2000f8e0203 */
[----:B------:R-:W0:Y:S04]  /*00d0*/  LDCU.64 UR6, c[0x0][0x358] ;  /* 0x00006b00ff0677ac */ /* 0x000e280008000a00 */
[----:B------:R-:W-:-:S04]  /*00e0*/  SHF.R.S32.HI R3, RZ, 0x1f, R14 ;  /* 0x0000001fff037819 */ /* 0x000fc8000001140e */
[----:B------:R-:W-:-:S04]  /*00f0*/  LEA.HI R3, R3, R14, RZ, 0x5 ;  /* 0x0000000e03037211 */ /* 0x000fc800078f28ff */
[----:B------:R-:W-:Y:S02]  /*0100*/  LOP3.LUT R5, R3, 0xffffffe0, RZ, 0xc0, !PT ;  /* 0xffffffe003057812 */ /* 0x000fe400078ec0ff */
[----:B------:R-:W-:Y:S02]  /*0110*/  SHF.R.S32.HI R3, RZ, 0x5, R3 ;  /* 0x00000005ff037819 */ /* 0x000fe40000011403 */
[----:B------:R-:W-:Y:S02]  /*0120*/  IADD3 R5, PT, PT, R14, -0x10, -R5 ;  /* 0xfffffff00e057810 */ /* 0x000fe40007ffe805 */
[----:B------:R-:W-:Y:S02]  /*0130*/  IADD3 R3, PT, PT, -R3, 0x10, RZ ;  /* 0x0000001003037810 */ /* 0x000fe40007ffe1ff */
[----:B------:R-:W-:Y:S02]  /*0140*/  I2FP.F32.S32 R10, R5 ;  /* 0x00000005000a7245 */ /* 0x000fe40000201400 */
[----:B0-----:R-:W-:-:S07]  /*0150*/  I2FP.F32.S32 R8, R3 ;  /* 0x0000000300087245 */ /* 0x001fce0000201400 */
.L_x_6:
[----:B------:R-:W-:Y:S01]  /*0160*/  MOV R5, R7 ;  /* 0x0000000700057202 */ /* 0x000fe20000000f00 */
[----:B------:R-:W0:Y:S04]  /*0170*/  LDC.64 R22, c[0x0][0x388] ;  /* 0x0000e200ff167b82 */ /* 0x000e280000000a00 */
[----:B------:R-:W2:Y:S04]  /*0180*/  LDG.E R0, desc[UR6][R4.64+-0x4] ;  /* 0xfffffc0604007981 */ /* 0x000ea8000c1e1900 */
[----:B------:R-:W3:Y:S04]  /*0190*/  LDG.E R3, desc[UR6][R4.64+0x4] ;  /* 0x0000040604037981 */ /* 0x000ee8000c1e1900 */
[----:B------:R-:W4:Y:S01]  /*01a0*/  LDG.E R2, desc[UR6][R4.64] ;  /* 0x0000000604027981 */ /* 0x000f22000c1e1900 */
[----:B--2---:R-:W-:-:S02]  /*01b0*/  IMAD R21, R0, 0x3, RZ ;  /* 0x0000000300157824 */ /* 0x004fc400078e02ff */
[----:B---3--:R-:W-:Y:S02]  /*01c0*/  IMAD R3, R3, 0x3, RZ ;  /* 0x0000000303037824 */ /* 0x008fe400078e02ff */
[----:B0-----:R-:W-:-:S04]  /*01d0*/  IMAD.WIDE R20, R21, 0x4, R22 ;  /* 0x0000000415147825 */ /* 0x001fc800078e0216 */
[----:B----4-:R-:W-:Y:S01]  /*01e0*/  IMAD R7, R2, 0x3, RZ ;  /* 0x0000000302077824 */ /* 0x010fe200078e02ff */
[----:B------:R-:W2:Y:S01]  /*01f0*/  LDG.E R15, desc[UR6][R20.64] ;  /* 0x00000006140f7981 */ /* 0x000ea2000c1e1900 */
[----:B------:R-:W-:-:S03]  /*0200*/  IMAD.WIDE R2, R3, 0x4, R22 ;  /* 0x0000000403027825 */ /* 0x000fc600078e0216 */
[----:B------:R-:W3:Y:S01]  /*0210*/  LDG.E R16, desc[UR6][R20.64+0x8] ;  /* 0x0000080614107981 */ /* 0x000ee2000c1e1900 */
[----:B------:R-:W-:-:S03]  /*0220*/  IMAD.WIDE R22, R7, 0x4, R22 ;  /* 0x0000000407167825 */ /* 0x000fc600078e0216 */
[----:B------:R-:W2:Y:S04]  /*0230*/  LDG.E R0, desc[UR6][R2.64] ;  /* 0x0000000602007981 */ /* 0x000ea8000c1e1900 */
[----:B------:R-:W3:Y:S04]  /*0240*/  LDG.E R9, desc[UR6][R2.64+0x8] ;  /* 0x0000080602097981 */ /* 0x000ee8000c1e1900 */
[----:B------:R-:W4:Y:S04]  /*0250*/  LDG.E R17, desc[UR6][R20.64+0x4] ;  /* 0x0000040614117981 */ /* 0x000f28000c1e1900 */
[----:B------:R-:W4:Y:S04]  /*0260*/  LDG.E R6, desc[UR6][R22.64+0x4] ;  /* 0x0000040616067981 */ /* 0x000f28000c1e1900 */
[----:B------:R-:W5:Y:S04]  /*0270*/  LDG.E R18, desc[UR6][R2.64+0x4] ;  /* 0x0000040602127981 */ /* 0x000f68000c1e1900 */
[----:B------:R-:W5:Y:S04]  /*0280*/  LDG.E R24, desc[UR6][R22.64] ;  /* 0x0000000616187981 */ /* 0x000f68000c1e1900 */
[----:B------:R0:W5:Y:S01]  /*0290*/  LDG.E R25, desc[UR6][R22.64+0x8] ;  /* 0x0000080616197981 */ /* 0x000162000c1e1900 */
[----:B------:R-:W-:Y:S01]  /*02a0*/  UMOV UR4, 0x88e368f1 ;  /* 0x88e368f100047882 */ /* 0x000fe20000000000 */
[----:B------:R-:W-:Y:S01]  /*02b0*/  UMOV UR5, 0x3ee4f8b5 ;  /* 0x3ee4f8b500057882 */ /* 0x000fe20000000000 */
[----:B--2---:R-:W-:Y:S01]  /*02c0*/  FADD R0, -R15, R0 ;  /* 0x000000000f007221 */ /* 0x004fe20000000100 */
[----:B---3--:R-:W-:-:S03]  /*02d0*/  FADD R9, -R16, R9 ;  /* 0x0000000910097221 */ /* 0x008fc60000000100 */
[----:B------:R-:W-:Y:S01]  /*02e0*/  FMUL R27, RZ, R0 ;  /* 0x00000000ff1b7220 */ /* 0x000fe20000400000 */
[C---:B----4-:R-:W-:Y:S01]  /*02f0*/  FADD R7, -R17.reuse, R6 ;  /* 0x0000000611077221 */ /* 0x050fe20000000100 */
[----:B-----5:R-:W-:Y:S01]  /*0300*/  FADD R6, -R17, R18 ;  /* 0x0000001211067221 */ /* 0x020fe20000000100 */
[-C--:B------:R-:W-:Y:S01]  /*0310*/  FFMA R18, -RZ, R9.reuse, -R0 ;  /* 0x00000009ff127223 */ /* 0x080fe20000000900 */
[----:B------:R-:W-:Y:S02]  /*0320*/  FADD R19, -R15, R24 ;  /* 0x000000180f137221 */ /* 0x000fe40000000100 */
[----:B------:R-:W-:Y:S01]  /*0330*/  FFMA R20, RZ, R9, R6 ;  /* 0x00000009ff147223 */ /* 0x000fe20000000006 */
[----:B------:R-:W-:Y:S01]  /*0340*/  FMUL R2, R7, R18 ;  /* 0x0000001207027220 */ /* 0x000fe20000400000 */
[----:B0-----:R-:W-:Y:S01]  /*0350*/  FFMA R22, RZ, R6, -R27 ;  /* 0x00000006ff167223 */ /* 0x001fe2000000081b */
[----:B------:R-:W-:Y:S02]  /*0360*/  FADD R21, -R16, R25 ;  /* 0x0000001910157221 */ /* 0x000fe40000000100 */
[----:B------:R-:W-:-:S04]  /*0370*/  FFMA R2, R19, R20, R2 ;  /* 0x0000001413027223 */ /* 0x000fc80000000002 */
[----:B------:R-:W-:-:S04]  /*0380*/  FFMA R25, R21, R22, R2 ;  /* 0x0000001615197223 */ /* 0x000fc80000000002 */
[----:B------:R-:W0:Y:S02]  /*0390*/  F2F.F64.F32 R2, |R25| ;  /* 0x4000001900027310 */ /* 0x000e240000201800 */
[----:B0-----:R-:W-:Y:S01]  /*03a0*/  DSETP.GEU.AND P0, PT, R2, UR4, PT ;  /* 0x0000000402007e2a */ /* 0x001fe2000bf0e000 */
[----:B------:R-:W-:-:S13]  /*03b0*/  MOV R24, 0x7f800000 ;  /* 0x7f80000000187802 */ /* 0x000fda0000000f00 */
[----:B------:R-:W-:Y:S05]  /*03c0*/  @!P0 BRA `(.L_x_2) ;  /* 0x0000000000b88947 */ /* 0x000fea0003800000 */
[----:B------:R-:W-:-:S04]  /*03d0*/  IADD3 R2, PT, PT, R25, 0x1800000, RZ ;  /* 0x0180000019027810 */ /* 0x000fc80007ffe0ff */
[----:B------:R-:W-:-:S04]  /*03e0*/  LOP3.LUT R2, R2, 0x7f800000, RZ, 0xc0, !PT ;  /* 0x7f80000002027812 */ /* 0x000fc800078ec0ff */
[----:B------:R-:W-:-:S13]  /*03f0*/  ISETP.GT.U32.AND P0, PT, R2, 0x1ffffff, PT ;  /* 0x01ffffff0200780c */ /* 0x000fda0003f04070 */
[----:B------:R-:W-:Y:S05]  /*0400*/  @P0 BRA `(.L_x_3) ;  /* 0x0000000000100947 */ /* 0x000fea0003800000 */
[----:B------:R-:W-:-:S07]  /*0410*/  MOV R23, 0x430 ;  /* 0x0000043000177802 */ /* 0x000fce0000000f00 */
[----:B------:R-:W-:Y:S05]  /*0420*/  CALL.REL.NOINC `($__internal_0_$__cuda_sm20_rcp_rn_f32_slowpath) ;  /* 0x00000004000c7944 */ /* 0x000fea0003c00000 */
[----:B------:R-:W-:Y:S01]  /*0430*/  IMAD.MOV.U32 R3, RZ, RZ, R27 ;  /* 0x000000ffff037224 */ /* 0x000fe200078e001b */
[----:B------:R-:W-:Y:S06]  /*0440*/  BRA `(.L_x_4) ;  /* 0x0000000000107947 */ /* 0x000fec0003800000 */
.L_x_3:
[----:B------:R-:W0:Y:S02]  /*0450*/  MUFU.RCP R2, R25 ;  /* 0x0000001900027308 */ /* 0x000e240000001000 */
[----:B0-----:R-:W-:-:S04]  /*0460*/  FFMA R3, R25, R2, -1 ;  /* 0xbf80000019037423 */ /* 0x001fc80000000002 */
[----:B------:R-:W-:-:S04]  /*0470*/  FADD.FTZ R3, -R3, -RZ ;  /* 0x800000ff03037221 */ /* 0x000fc80000010100 */
[----:B------:R-:W-:-:S07]  /*0480*/  FFMA R3, R2, R3, R2 ;  /* 0x0000000302037223 */ /* 0x000fce0000000002 */
.L_x_4:
[----:B------:R-:W-:Y:S01]  /*0490*/  FADD R2, R8, -R17 ;  /* 0x8000001108027221 */ /* 0x000fe20000000000 */
[----:B------:R-:W-:Y:S01]  /*04a0*/  FADD R26, R10, -R15 ;  /* 0x8000000f0a1a7221 */ /* 0x000fe20000000000 */
[----:B------:R-:W-:Y:S01]  /*04b0*/  FADD R28, -R16, 10 ;  /* 0x41200000101c7421 */ /* 0x000fe20000000100 */
[----:B------:R-:W-:Y:S01]  /*04c0*/  BSSY.RECONVERGENT B0, `(.L_x_2) ;  /* 0x000001e000007945 */ /* 0x000fe20003800200 */
[----:B------:R-:W-:-:S04]  /*04d0*/  FMUL R15, R18, R2 ;  /* 0x00000002120f7220 */ /* 0x000fc80000400000 */
[----:B------:R-:W-:-:S04]  /*04e0*/  FFMA R15, R20, R26, R15 ;  /* 0x0000001a140f7223 */ /* 0x000fc8000000000f */
[----:B------:R-:W-:-:S04]  /*04f0*/  FFMA R22, R22, R28, R15 ;  /* 0x0000001c16167223 */ /* 0x000fc8000000000f */
[----:B------:R-:W-:-:S05]  /*0500*/  FMUL R15, R22, R3 ;  /* 0x00000003160f7220 */ /* 0x000fca0000400000 */
[----:B------:R-:W-:-:S04]  /*0510*/  FSETP.GT.AND P0, PT, R15, 1, PT ;  /* 0x3f8000000f00780b */ /* 0x000fc80003f04000 */
[----:B------:R-:W-:-:S13]  /*0520*/  FSETP.LT.OR P0, PT, R15, RZ, P0 ;  /* 0x000000ff0f00720b */ /* 0x000fda0000701400 */
[----:B------:R-:W-:Y:S05]  /*0530*/  @P0 BRA `(.L_x_5) ;  /* 0x0000000000580947 */ /* 0x000fea0003800000 */
[----:B------:R-:W-:Y:S01]  /*0540*/  FMUL R18, R21, R26 ;  /* 0x0000001a15127220 */ /* 0x000fe20000400000 */
[----:B------:R-:W-:-:S03]  /*0550*/  FMUL R16, R7, R28 ;  /* 0x0000001c07107220 */ /* 0x000fc60000400000 */
[C---:B------:R-:W-:Y:S01]  /*0560*/  FFMA R17, R19.reuse, R28, -R18 ;  /* 0x0000001c13117223 */ /* 0x040fe20000000812 */
[-C--:B------:R-:W-:Y:S01]  /*0570*/  FMUL R18, R19, R2.reuse ;  /* 0x0000000213127220 */ /* 0x080fe20000400000 */
[----:B------:R-:W-:Y:S02]  /*0580*/  FFMA R21, R21, R2, -R16 ;  /* 0x0000000215157223 */ /* 0x000fe40000000810 */
[----:B------:R-:W-:Y:S01]  /*0590*/  FMUL R2, RZ, R17 ;  /* 0x00000011ff027220 */ /* 0x000fe20000400000 */
[----:B------:R-:W-:-:S03]  /*05a0*/  FFMA R19, R7, R26, -R18 ;  /* 0x0000001a07137223 */ /* 0x000fc60000000812 */
[----:B------:R-:W-:-:S04]  /*05b0*/  FFMA R2, RZ, R21, R2 ;  /* 0x00000015ff027223 */ /* 0x000fc80000000002 */
[----:B------:R-:W-:-:S04]  /*05c0*/  FADD R2, -R19, R2 ;  /* 0x0000000213027221 */ /* 0x000fc80000000100 */
[----:B------:R-:W-:-:S04]  /*05d0*/  FMUL R2, R2, R3 ;  /* 0x0000000302027220 */ /* 0x000fc80000400000 */
[----:B------:R-:W-:-:S05]  /*05e0*/  FADD R15, R15, R2 ;  /* 0x000000020f0f7221 */ /* 0x000fca0000000000 */
[----:B------:R-:W-:-:S04]  /*05f0*/  FSETP.GT.AND P0, PT, R15, 1, PT ;  /* 0x3f8000000f00780b */ /* 0x000fc80003f04000 */
[----:B------:R-:W-:-:S13]  /*0600*/  FSETP.LT.OR P0, PT, R2, RZ, P0 ;  /* 0x000000ff0200720b */ /* 0x000fda0000701400 */
[----:B------:R-:W-:Y:S01]  /*0610*/  @!P0 FMUL R7, R6, R17 ;  /* 0x0000001106078220 */ /* 0x000fe20000400000 */
[----:B------:R-:W-:-:S03]  /*0620*/  @!P0 MOV R6, 0x88e368f1 ;  /* 0x88e368f100068802 */ /* 0x000fc60000000f00 */
[----:B------:R-:W-:Y:S01]  /*0630*/  @!P0 FFMA R0, R0, R21, R7 ;  /* 0x0000001500008223 */ /* 0x000fe20000000007 */
[----:B------:R-:W-:-:S03]  /*0640*/  @!P0 MOV R7, 0x3ee4f8b5 ;  /* 0x3ee4f8b500078802 */ /* 0x000fc60000000f00 */
[----:B------:R-:W-:-:S04]  /*0650*/  @!P0 FFMA R0, R9, R19, R0 ;  /* 0x0000001309008223 */ /* 0x000fc80000000000 */
[----:B------:R-:W-:-:S04]  /*0660*/  @!P0 FMUL R0, R0, R3 ;  /* 0x0000000300008220 */ /* 0x000fc80000400000 */
[----:B------:R-:W0:Y:S02]  /*0670*/  @!P0 F2F.F64.F32 R2, R0 ;  /* 0x0000000000028310 */ /* 0x000e240000201800 */
[----:B0-----:R-:W-:-:S06]  /*0680*/  @!P0 DSETP.GT.AND P1, PT, R2, R6, PT ;  /* 0x000000060200822a */ /* 0x001fcc0003f24000 */
[----:B------:R-:W-:-:S08]  /*0690*/  @!P0 FSEL R24, R0, +INF , P1 ;  /* 0x7f80000000188808 */ /* 0x000fd00000800000 */
.L_x_5:
[----:B------:R-:W-:Y:S05]  /*06a0*/  BSYNC.RECONVERGENT B0 ;  /* 0x0000000000007941 */ /* 0x000fea0003800200 */
.L_x_2:
[C---:B------:R-:W-:Y:S02]  /*06b0*/  ISETP.GE.U32.AND P1, PT, R11.reuse, 0x1b, PT ;  /* 0x0000001b0b00780c */ /* 0x040fe40003f26070 */
[-C--:B------:R-:W-:Y:S02]  /*06c0*/  FSETP.GEU.AND P0, PT, R24, R13.reuse, PT ;  /* 0x0000000d1800720b */ /* 0x080fe40003f0e000 */
[----:B------:R-:W-:Y:S02]  /*06d0*/  IADD3 R4, P2, PT, R4, 0xc, RZ ;  /* 0x0000000c04047810 */ /* 0x000fe40007f5e0ff */
[C---:B------:R-:W-:Y:S02]  /*06e0*/  IADD3 R0, PT, PT, R11.reuse, 0x3, RZ ;  /* 0x000000030b007810 */ /* 0x040fe40007ffe0ff */
[----:B------:R-:W-:Y:S01]  /*06f0*/  SEL R12, R11, R12, !P0 ;  /* 0x0000000c0b0c7207 */ /* 0x000fe20004000000 */
[----:B------:R-:W-:Y:S01]  /*0700*/  IMAD.X R7, RZ, RZ, R5, P2 ;  /* 0x000000ffff077224 */ /* 0x000fe200010e0605 */
[----:B------:R-:W-:-:S02]  /*0710*/  FSEL R13, R24, R13, !P0 ;  /* 0x0000000d180d7208 */ /* 0x000fc40004000000 */
[----:B------:R-:W-:Y:S01]  /*0720*/  MOV R11, R0 ;  /* 0x00000000000b7202 */ /* 0x000fe20000000f00 */
[----:B------:R-:W-:Y:S06]  /*0730*/  @!P1 BRA `(.L_x_6) ;  /* 0xfffffff800889947 */ /* 0x000fec000383ffff */
[----:B------:R-:W-:-:S13]  /*0740*/  ISETP.NE.AND P0, PT, R12, -0x1, PT ;  /* 0xffffffff0c00780c */ /* 0x000fda0003f05270 */
[----:B------:R-:W-:Y:S05]  /*0750*/  @!P0 BRA `(.L_x_7) ;  /* 0x0000000000308947 */ /* 0x000fea0003800000 */
[----:B------:R-:W0:Y:S02]  /*0760*/  LDC.64 R2, c[0x0][0x398] ;  /* 0x0000e600ff027b82 */ /* 0x000e240000000a00 */
[----:B0-----:R-:W-:-:S06]  /*0770*/  IMAD.WIDE R12, R12, 0x4, R2 ;  /* 0x000000040c0c7825 */ /* 0x001fcc00078e0202 */
[----:B------:R-:W0:Y:S01]  /*0780*/  LDC.64 R2, c[0x0][0x380] ;  /* 0x0000e000ff027b82 */ /* 0x000e220000000a00 */
[----:B------:R-:W2:Y:S04]  /*0790*/  LDG.E R4, desc[UR6][R12.64+0x4] ;  /* 0x000004060c047981 */ /* 0x000ea8000c1e1900 */
[----:B------:R-:W3:Y:S04]  /*07a0*/  LDG.E R0, desc[UR6][R12.64] ;  /* 0x000000060c007981 */ /* 0x000ee8000c1e1900 */
[----:B------:R-:W4:Y:S01]  /*07b0*/  LDG.E R7, desc[UR6][R12.64+0x8] ;  /* 0x000008060c077981 */ /* 0x000f22000c1e1900 */
[----:B0-----:R-:W-:-:S04]  /*07c0*/  IMAD.WIDE R14, R14, 0x4, R2 ;  /* 0x000000040e0e7825 */ /* 0x001fc800078e0202 */
[----:B--2---:R-:W-:-:S04]  /*07d0*/  FMUL R5, RZ, R4 ;  /* 0x00000004ff057220 */ /* 0x004fc80000400000 */
[----:B---3--:R-:W-:-:S04]  /*07e0*/  FFMA R0, R0, 0.70710700750350952148, R5 ;  /* 0x3f3504f700007823 */ /* 0x008fc80000000005 */
[----:B----4-:R-:W-:-:S05]  /*07f0*/  FFMA R7, R7, 0.70710700750350952148, R0 ;  /* 0x3f3504f707077823 */ /* 0x010fca0000000000 */
[----:B------:R-:W-:Y:S01]  /*0800*/  STG.E desc[UR6][R14.64], R7 ;  /* 0x000000070e007986 */ /* 0x000fe2000c101906 */
[----:B------:R-:W-:Y:S05]  /*0810*/  EXIT ;  /* 0x000000000000794d */ /* 0x000fea0003800000 */
.L_x_7:
[----:B------:R-:W0:Y:S02]  /*0820*/  LDC.64 R2, c[0x0][0x380] ;  /* 0x0000e000ff027b82 */ /* 0x000e240000000a00 */
[----:B0-----:R-:W-:-:S05]  /*0830*/  IMAD.WIDE R2, R14, 0x4, R2 ;  /* 0x000000040e027825 */ /* 0x001fca00078e0202 */
[----:B------:R-:W-:Y:S01]  /*0840*/  STG.E desc[UR6][R2.64], RZ ;  /* 0x000000ff02007986 */ /* 0x000fe2000c101906 */
[----:B------:R-:W-:Y:S05]  /*0850*/  EXIT ;  /* 0x000000000000794d */ /* 0x000fea0003800000 */
        .weak           $__internal_0_$__cuda_sm20_rcp_rn_f32_slowpath
        .type           $__internal_0_$__cuda_sm20_rcp_rn_f32_slowpath,@function
        .size           $__internal_0_$__cuda_sm20_rcp_rn_f32_slowpath,(.L_x_12 - $__internal_0_$__cuda_sm20_rcp_rn_f32_slowpath)
$__internal_0_$__cuda_sm20_rcp_rn_f32_slowpath:
[----:B------:R-:W-:Y:S02]  /*0860*/  SHF.L.U32 R27, R25, 0x1, RZ ;  /* 0x00000001191b7819 */ /* 0x000fe400000006ff */
[----:B------:R-:W-:Y:S02]  /*0870*/  MOV R2, R25 ;  /* 0x0000001900027202 */ /* 0x000fe40000000f00 */
[----:B------:R-:W-:-:S04]  /*0880*/  SHF.R.U32.HI R27, RZ, 0x18, R27 ;  /* 0x00000018ff1b7819 */ /* 0x000fc8000001161b */
[----:B------:R-:W-:-:S13]  /*0890*/  ISETP.NE.U32.AND P0, PT, R27, RZ, PT ;  /* 0x000000ff1b00720c */ /* 0x000fda0003f05070 */
[----:B------:R-:W-:Y:S05]  /*08a0*/  @P0 BRA `(.L_x_8) ;  /* 0x00000000002c0947 */ /* 0x000fea0003800000 */
[----:B------:R-:W-:-:S05]  /*08b0*/  IMAD.SHL.U32 R3, R2, 0x2, RZ ;  /* 0x0000000202037824 */ /* 0x000fca00078e00ff */
[----:B------:R-:W-:-:S13]  /*08c0*/  ISETP.NE.AND P0, PT, R3, RZ, PT ;  /* 0x000000ff0300720c */ /* 0x000fda0003f05270 */
[----:B------:R2:W3:Y:S01]  /*08d0*/  @!P0 MUFU.RCP R27, R2 ;  /* 0x00000002001b8308 */ /* 0x0004e20000001000 */
[----:B------:R-:W-:Y:S05]  /*08e0*/  @!P0 BRA `(.L_x_9) ;  /* 0x0000000000a48947 */ /* 0x000fea0003800000 */
[----:B------:R-:W-:-:S04]  /*08f0*/  FFMA R3, R2, 1.84467440737095516160e+19, RZ ;  /* 0x5f80000002037823 */ /* 0x000fc800000000ff */
[----:B--2---:R-:W0:Y:S02]  /*0900*/  MUFU.RCP R2, R3 ;  /* 0x0000000300027308 */ /* 0x004e240000001000 */
[----:B0-----:R-:W-:-:S04]  /*0910*/  FFMA R25, R3, R2, -1 ;  /* 0xbf80000003197423 */ /* 0x001fc80000000002 */
[----:B------:R-:W-:-:S04]  /*0920*/  FADD.FTZ R25, -R25, -RZ ;  /* 0x800000ff19197221 */ /* 0x000fc80000010100 */
[----:B------:R-:W-:-:S04]  /*0930*/  FFMA R2, R2, R25, R2 ;  /* 0x0000001902027223 */ /* 0x000fc80000000002 */
[----:B---3--:R-:W-:Y:S01]  /*0940*/  FFMA R27, R2, 1.84467440737095516160e+19, RZ ;  /* 0x5f800000021b7823 */ /* 0x008fe200000000ff */
[----:B------:R-:W-:Y:S06]  /*0950*/  BRA `(.L_x_9) ;  /* 0x0000000000887947 */ /* 0x000fec0003800000 */
.L_x_8:
[----:B------:R-:W-:-:S04]  /*0960*/  IADD3 R3, PT, PT, R27, -0xfd, RZ ;  /* 0xffffff031b037810 */ /* 0x000fc80007ffe0ff */
[----:B------:R-:W-:-:S13]  /*0970*/  ISETP.GT.U32.AND P0, PT, R3, 0x1, PT ;  /* 0x000000010300780c */ /* 0x000fda0003f04070 */
[----:B------:R-:W-:Y:S05]  /*0980*/  @P0 BRA `(.L_x_10) ;  /* 0x0000000000780947 */ /* 0x000fea0003800000 */
[----:B------:R-:W-:Y:S02]  /*0990*/  LOP3.LUT R25, R2, 0x7fffff, RZ, 0xc0, !PT ;  /* 0x007fffff02197812 */ /* 0x000fe400078ec0ff */
[----:B------:R-:W-:Y:S02]  /*09a0*/  IADD3 R27, PT, PT, R27, -0xfc, RZ ;  /* 0xffffff041b1b7810 */ /* 0x000fe40007ffe0ff */
[----:B------:R-:W-:-:S04]  /*09b0*/  LOP3.LUT R29, R25, 0x3f800000, RZ, 0xfc, !PT ;  /* 0x3f800000191d7812 */ /* 0x000fc800078efcff */
[----:B------:R-:W0:Y:S02]  /*09c0*/  MUFU.RCP R25, R29 ;  /* 0x0000001d00197308 */ /* 0x000e240000001000 */
[----:B0-----:R-:W-:-:S04]  /*09d0*/  FFMA R26, R29, R25, -1 ;  /* 0xbf8000001d1a7423 */ /* 0x001fc80000000019 */
[----:B------:R-:W-:-:S04]  /*09e0*/  FADD.FTZ R26, -R26, -RZ ;  /* 0x800000ff1a1a7221 */ /* 0x000fc80000010100 */
[CCC-:B------:R-:W-:Y:S01]  /*09f0*/  FFMA.RM R28, R25.reuse, R26.reuse, R25.reuse ;  /* 0x0000001a191c7223 */ /* 0x1c0fe20000004019 */
[----:B------:R-:W-:-:S04]  /*0a00*/  FFMA.RP R25, R25, R26, R25 ;  /* 0x0000001a19197223 */ /* 0x000fc80000008019 */
[C---:B------:R-:W-:Y:S02]  /*0a10*/  LOP3.LUT R26, R28.reuse, 0x7fffff, RZ, 0xc0, !PT ;  /* 0x007fffff1c1a7812 */ /* 0x040fe400078ec0ff */
[----:B------:R-:W-:Y:S01]  /*0a20*/  FSETP.NEU.FTZ.AND P0, PT, R28, R25, PT ;  /* 0x000000191c00720b */ /* 0x000fe20003f1d000 */
[----:B------:R-:W-:Y:S01]  /*0a30*/  HFMA2 R28, -RZ, RZ, 0, 1.78813934326171875e-07 ;  /* 0x00000003ff1c7431 */ /* 0x000fe200000001ff */
[----:B------:R-:W-:-:S04]  /*0a40*/  LOP3.LUT R26, R26, 0x800000, RZ, 0xfc, !PT ;  /* 0x008000001a1a7812 */ /* 0x000fc800078efcff */
[----:B------:R-:W-:Y:S02]  /*0a50*/  SHF.R.U32.HI R27, RZ, R27, R26 ;  /* 0x0000001bff1b7219 */ /* 0x000fe4000001161a */
[----:B------:R-:W-:-:S04]  /*0a60*/  SHF.L.U32 R25, R28, R3, RZ ;  /* 0x000000031c197219 */ /* 0x000fc800000006ff */
[----:B------:R-:W-:Y:S02]  /*0a70*/  LOP3.LUT R28, R25, R26, RZ, 0xc0, !PT ;  /* 0x0000001a191c7212 */ /* 0x000fe400078ec0ff */
[----:B------:R-:W-:Y:S02]  /*0a80*/  SEL R25, RZ, 0xffffffff, !P0 ;  /* 0xffffffffff197807 */ /* 0x000fe40004000000 */
[-C--:B------:R-:W-:Y:S02]  /*0a90*/  SHF.R.U32.HI R28, RZ, R3.reuse, R28 ;  /* 0x00000003ff1c7219 */ /* 0x080fe4000001161c */
[----:B------:R-:W-:Y:S02]  /*0aa0*/  IADD3 R25, PT, PT, -R25, RZ, RZ ;  /* 0x000000ff19197210 */ /* 0x000fe40007ffe1ff */
[----:B------:R-:W-:Y:S02]  /*0ab0*/  LOP3.LUT P0, RZ, R28, 0x1, RZ, 0xc0, !PT ;  /* 0x000000011cff7812 */ /* 0x000fe4000780c0ff */
[----:B------:R-:W-:-:S02]  /*0ac0*/  LOP3.LUT P1, RZ, R25, R3, R26, 0xf8, !PT ;  /* 0x0000000319ff7212 */ /* 0x000fc4000782f81a */
[----:B------:R-:W-:-:S04]  /*0ad0*/  LOP3.LUT P2, RZ, R28, 0x2, RZ, 0xc0, !PT ;  /* 0x000000021cff7812 */ /* 0x000fc8000784c0ff */
[----:B------:R-:W-:Y:S02]  /*0ae0*/  PLOP3.LUT P0, PT, P0, P1, P2, 0xe0, 0x0 ;  /* 0x000000000000781c */ /* 0x000fe40000703c20 */
[----:B------:R-:W-:Y:S02]  /*0af0*/  LOP3.LUT P1, RZ, R2, 0x7fffff, RZ, 0xc0, !PT ;  /* 0x007fffff02ff7812 */ /* 0x000fe4000782c0ff */
[----:B------:R-:W-:-:S05]  /*0b00*/  SEL R3, RZ, 0x1, !P0 ;  /* 0x00000001ff037807 */ /* 0x000fca0004000000 */
[----:B------:R-:W-:-:S05]  /*0b10*/  IMAD.MOV R3, RZ, RZ, -R3 ;  /* 0x000000ffff037224 */ /* 0x000fca00078e0a03 */
[----:B------:R-:W-:-:S13]  /*0b20*/  ISETP.GE.AND P0, PT, R3, RZ, PT ;  /* 0x000000ff0300720c */ /* 0x000fda0003f06270 */
[----:B------:R-:W-:-:S04]  /*0b30*/  @!P0 IADD3 R27, PT, PT, R27, 0x1, RZ ;  /* 0x000000011b1b8810 */ /* 0x000fc80007ffe0ff */
[----:B------:R-:W-:-:S04]  /*0b40*/  @!P1 SHF.L.U32 R27, R27, 0x1, RZ ;  /* 0x000000011b1b9819 */ /* 0x000fc800000006ff */
[----:B------:R-:W-:Y:S01]  /*0b50*/  LOP3.LUT R27, R27, 0x80000000, R2, 0xf8, !PT ;  /* 0x800000001b1b7812 */ /* 0x000fe200078ef802 */
[----:B------:R-:W-:Y:S06]  /*0b60*/  BRA `(.L_x_9) ;  /* 0x0000000000047947 */ /* 0x000fec0003800000 */
.L_x_10:
[----:B------:R0:W1:Y:S02]  /*0b70*/  MUFU.RCP R27, R2 ;  /* 0x00000002001b7308 */ /* 0x0000640000001000 */
.L_x_9:
[----:B0-2---:R-:W-:Y:S02]  /*0b80*/  MOV R2, R23 ;  /* 0x0000001700027202 */ /* 0x005fe40000000f00 */
[----:B------:R-:W-:-:S04]  /*0b90*/  MOV R3, 0x0 ;  /* 0x0000000000037802 */ /* 0x000fc80000000f00 */
[----:B-1-3--:R-:W-:Y:S05]  /*0ba0*/  RET.REL.NODEC R2 `(_Z6tracerPfS_PiS_) ;  /* 0xfffffff402147950 */ /* 0x00afea0003c3ffff */
.L_x_11:
        /* <DEDUP_REMOVED lines=13> */
.L_x_12:


//--------------------- .nv.global.init           --------------------------
	.section	.nv.global.init,"aw",@progbits
.nv.global.init:
	.type		$str,@object
	.size		$str,(.L_0 - $str)
$str:
        /*0000*/ 	.byte	0x62, 0x62, 0x00
.L_0:


//--------------------- .nv.shared.reserved.0     --------------------------
	.section	.nv.shared.reserved.0,"aw",@nobits
	.weak		__nv_reservedSMEM_offset_0_alias
	.size		__nv_reservedSMEM_offset_0_alias, 0, 64
	.other		__nv_reservedSMEM_offset_0_alias,@"STO_CUDA_RESERVED_SHARED STV_DEFAULT"
__nv_reservedSMEM_offset_0_alias:
	.zero		0
	.zero		64


//--------------------- .nv.constant0._Z5hellov   --------------------------
	.section	.nv.constant0._Z5hellov,"a",@progbits
	.sectionflags	@""
	.align	4
.nv.constant0._Z5hellov:
	.zero		896


//--------------------- .nv.constant0._Z6tracerPfS_PiS_ --------------------------
	.section	.nv.constant0._Z6tracerPfS_PiS_,"a",@progbits
	.sectionflags	@""
	.align	4
.nv.constant0._Z6tracerPfS_PiS_:
	.zero		928


//--------------------- SYMBOLS --------------------------

	.type		.nv.reservedSmem.offset0,@object
	.size		.nv.reservedSmem.offset0,0x4
	.type		vprintf,@function
